	.headerflags	@"EF_CUDA_TEXMODE_UNIFIED EF_CUDA_64BIT_ADDRESS EF_CUDA_ACCELERATORS EF_CUDA_SM90 EF_CUDA_VIRTUAL_SM(EF_CUDA_SM90)"
	.elftype	@"ET_EXEC"


//--------------------- .nv.info                  --------------------------
	.section	.nv.info,"",@"SHT_CUDA_INFO"
	.align	4


	//----- nvinfo : EIATTR_REGCOUNT
	.align		4
        /*0000*/ 	.byte	0x04, 0x2f
        /*0002*/ 	.short	(.L_3 - .L_2)
	.align		4
.L_2:
        /*0004*/ 	.word	index@(triton_poi_fused__native_batch_norm_legit_no_training_add_native_batch_norm_backward_relu_16)
        /*0008*/ 	.word	0x00000028


	//----- nvinfo : EIATTR_MIN_STACK_SIZE
	.align		4
.L_3:
        /*000c*/ 	.byte	0x04, 0x12
        /*000e*/ 	.short	(.L_5 - .L_4)
	.align		4
.L_4:
        /*0010*/ 	.word	index@(triton_poi_fused__native_batch_norm_legit_no_training_add_native_batch_norm_backward_relu_16)
        /*0014*/ 	.word	0x00000000


	//----- nvinfo : EIATTR_FRAME_SIZE
	.align		4
.L_5:
        /*0018*/ 	.byte	0x04, 0x11
        /*001a*/ 	.short	(.L_7 - .L_6)
	.align		4
.L_6:
        /*001c*/ 	.word	index@(triton_poi_fused__native_batch_norm_legit_no_training_add_native_batch_norm_backward_relu_16)
        /*0020*/ 	.word	0x00000000


	//----- nvinfo : EIATTR_MIN_STACK_SIZE
	.align		4
.L_7:
        /*0024*/ 	.byte	0x04, 0x12
        /*0026*/ 	.short	(.L_9 - .L_8)
	.align		4
.L_8:
        /*0028*/ 	.word	index@(triton_poi_fused__native_batch_norm_legit_no_training_add_native_batch_norm_backward_relu_16)
        /*002c*/ 	.word	0x00000000
.L_9:


//--------------------- .nv.info.triton_poi_fused__native_batch_norm_legit_no_training_add_native_batch_norm_backward_relu_16 --------------------------
	.section	.nv.info.triton_poi_fused__native_batch_norm_legit_no_training_add_native_batch_norm_backward_relu_16,"",@"SHT_CUDA_INFO"
	.sectionflags	@""
	.align	4


	//----- nvinfo : EIATTR_CUDA_API_VERSION
	.align		4
        /*0000*/ 	.byte	0x04, 0x37
        /*0002*/ 	.short	(.L_11 - .L_10)
.L_10:
        /*0004*/ 	.word	0x0000007c


	//----- nvinfo : EIATTR_KPARAM_INFO
	.align		4
.L_11:
        /*0008*/ 	.byte	0x04, 0x17
        /*000a*/ 	.short	(.L_13 - .L_12)
.L_12:
        /*000c*/ 	.word	0x00000000
        /*0010*/ 	.short	0x0009
        /*0012*/ 	.short	0x0048
        /*0014*/ 	.byte	0x00, 0xf0, 0x11, 0x00


	//----- nvinfo : EIATTR_KPARAM_INFO
	.align		4
.L_13:
        /*0018*/ 	.byte	0x04, 0x17
        /*001a*/ 	.short	(.L_15 - .L_14)
.L_14:
        /*001c*/ 	.word	0x00000000
        /*0020*/ 	.short	0x0008
        /*0022*/ 	.short	0x0040
        /*0024*/ 	.byte	0x00, 0xf4, 0x21, 0x00


	//----- nvinfo : EIATTR_KPARAM_INFO
	.align		4
.L_15:
        /*0028*/ 	.byte	0x04, 0x17
        /*002a*/ 	.short	(.L_17 - .L_16)
.L_16:
        /*002c*/ 	.word	0x00000000
        /*0030*/ 	.short	0x0007
        /*0032*/ 	.short	0x0038
        /*0034*/ 	.byte	0x00, 0xf4, 0x21, 0x00


	//----- nvinfo : EIATTR_KPARAM_INFO
	.align		4
.L_17:
        /*0038*/ 	.byte	0x04, 0x17
        /*003a*/ 	.short	(.L_19 - .L_18)
.L_18:
        /*003c*/ 	.word	0x00000000
        /*0040*/ 	.short	0x0006
        /*0042*/ 	.short	0x0030
        /*0044*/ 	.byte	0x00, 0xf4, 0x21, 0x00


	//----- nvinfo : EIATTR_KPARAM_INFO
	.align		4
.L_19:
        /*0048*/ 	.byte	0x04, 0x17
        /*004a*/ 	.short	(.L_21 - .L_20)
.L_20:
        /*004c*/ 	.word	0x00000000
        /*0050*/ 	.short	0x0005
        /*0052*/ 	.short	0x0028
        /*0054*/ 	.byte	0x00, 0xf4, 0x21, 0x00


	//----- nvinfo : EIATTR_KPARAM_INFO
	.align		4
.L_21:
        /*0058*/ 	.byte	0x04, 0x17
        /*005a*/ 	.short	(.L_23 - .L_22)
.L_22:
        /*005c*/ 	.word	0x00000000
        /*0060*/ 	.short	0x0004
        /*0062*/ 	.short	0x0020
        /*0064*/ 	.byte	0x00, 0xf4, 0x21, 0x00


	//----- nvinfo : EIATTR_KPARAM_INFO
	.align		4
.L_23:
        /*0068*/ 	.byte	0x04, 0x17
        /*006a*/ 	.short	(.L_25 - .L_24)
.L_24:
        /*006c*/ 	.word	0x00000000
        /*0070*/ 	.short	0x0003
        /*0072*/ 	.short	0x0018
        /*0074*/ 	.byte	0x00, 0xf4, 0x21, 0x00


	//----- nvinfo : EIATTR_KPARAM_INFO
	.align		4
.L_25:
        /*0078*/ 	.byte	0x04, 0x17
        /*007a*/ 	.short	(.L_27 - .L_26)
.L_26:
        /*007c*/ 	.word	0x00000000
        /*0080*/ 	.short	0x0002
        /*0082*/ 	.short	0x0010
        /*0084*/ 	.byte	0x00, 0xf4, 0x21, 0x00


	//----- nvinfo : EIATTR_KPARAM_INFO
	.align		4
.L_27:
        /*0088*/ 	.byte	0x04, 0x17
        /*008a*/ 	.short	(.L_29 - .L_28)
.L_28:
        /*008c*/ 	.word	0x00000000
        /*0090*/ 	.short	0x0001
        /*0092*/ 	.short	0x0008
        /*0094*/ 	.byte	0x00, 0xf4, 0x21, 0x00


	//----- nvinfo : EIATTR_KPARAM_INFO
	.align		4
.L_29:
        /*0098*/ 	.byte	0x04, 0x17
        /*009a*/ 	.short	(.L_31 - .L_30)
.L_30:
        /*009c*/ 	.word	0x00000000
        /*00a0*/ 	.short	0x0000
        /*00a2*/ 	.short	0x0000
        /*00a4*/ 	.byte	0x00, 0xf4, 0x21, 0x00


	//----- nvinfo : EIATTR_SPARSE_MMA_MASK
	.align		4
.L_31:
        /*00a8*/ 	.byte	0x03, 0x50
        /*00aa*/ 	.short	0x0000


	//----- nvinfo : EIATTR_MAXREG_COUNT
	.align		4
        /*00ac*/ 	.byte	0x03, 0x1b
        /*00ae*/ 	.short	0x00ff


	//----- nvinfo : EIATTR_EXIT_INSTR_OFFSETS
	.align		4
        /*00b0*/ 	.byte	0x04, 0x1c
        /*00b2*/ 	.short	(.L_33 - .L_32)


	//   ....[0]....
.L_32:
        /*00b4*/ 	.word	0x00000c10


	//----- nvinfo : EIATTR_REQNTID
	.align		4
.L_33:
        /*00b8*/ 	.byte	0x04, 0x10
        /*00ba*/ 	.short	(.L_35 - .L_34)
.L_34:
        /*00bc*/ 	.word	0x00000080
        /*00c0*/ 	.word	0x00000001
        /*00c4*/ 	.word	0x00000001


	//----- nvinfo : EIATTR_CBANK_PARAM_SIZE
	.align		4
.L_35:
        /*00c8*/ 	.byte	0x03, 0x19
        /*00ca*/ 	.short	0x004c


	//----- nvinfo : EIATTR_PARAM_CBANK
	.align		4
        /*00cc*/ 	.byte	0x04, 0x0a
        /*00ce*/ 	.short	(.L_37 - .L_36)
	.align		4
.L_36:
        /*00d0*/ 	.word	index@(.nv.constant0.triton_poi_fused__native_batch_norm_legit_no_training_add_native_batch_norm_backward_relu_16)
        /*00d4*/ 	.short	0x0210
        /*00d6*/ 	.short	0x004c


	//----- nvinfo : EIATTR_SW_WAR
	.align		4
.L_37:
        /*00d8*/ 	.byte	0x04, 0x36
        /*00da*/ 	.short	(.L_39 - .L_38)
.L_38:
        /*00dc*/ 	.word	0x00000008
.L_39:


//--------------------- .nv.callgraph             --------------------------
	.section	.nv.callgraph,"",@"SHT_CUDA_CALLGRAPH"
	.align	4
	.sectionentsize	8
	.align		4
        /*0000*/ 	.word	0x00000000
	.align		4
        /*0004*/ 	.word	0xffffffff
	.align		4
        /*0008*/ 	.word	0x00000000
	.align		4
        /*000c*/ 	.word	0xfffffffe
	.align		4
        /*0010*/ 	.word	0x00000000
	.align		4
        /*0014*/ 	.word	0xfffffffd
	.align		4
        /*0018*/ 	.word	0x00000000
	.align		4
        /*001c*/ 	.word	0xfffffffc


//--------------------- .nv.constant4             --------------------------
	.section	.nv.constant4,"a",@progbits
	.align	8
	.align		8
.nv.constant4:
        /*0000*/ 	.dword	_$_str
	.align		8
        /*0008*/ 	.dword	_$_str_$_2


//--------------------- .text.triton_poi_fused__native_batch_norm_legit_no_training_add_native_batch_norm_backward_relu_16 --------------------------
	.section	.text.triton_poi_fused__native_batch_norm_legit_no_training_add_native_batch_norm_backward_relu_16,"ax",@progbits
	.align	128
        .global         triton_poi_fused__native_batch_norm_legit_no_training_add_native_batch_norm_backward_relu_16
        .type           triton_poi_fused__native_batch_norm_legit_no_training_add_native_batch_norm_backward_relu_16,@function
        .size           triton_poi_fused__native_batch_norm_legit_no_training_add_native_batch_norm_backward_relu_16,(.L_x_1 - triton_poi_fused__native_batch_norm_legit_no_training_add_native_batch_norm_backward_relu_16)
        .other          triton_poi_fused__native_batch_norm_legit_no_training_add_native_batch_norm_backward_relu_16,@"STO_CUDA_ENTRY STV_DEFAULT"
triton_poi_fused__native_batch_norm_legit_no_training_add_native_batch_norm_backward_relu_16:
.text.triton_poi_fused__native_batch_norm_legit_no_training_add_native_batch_norm_backward_relu_16:
[----:B------:R-:W-:Y:S01]  /*0000*/  LDC R1, c[0x0][0x28] ;  /* 0x00000a00ff017b82 */ /* 0x000fe20000000800 */
[----:B------:R-:W1:Y:S07]  /*0010*/  S2R R0, SR_TID.X ;  /* 0x0000000000007919 */ /* 0x000e6e0000002100 */
[----:B------:R-:W2:Y:S01]  /*0020*/  LDC.64 R30, c[0x0][0x210] ;  /* 0x00008400ff1e7b82 */ /* 0x000ea20000000a00 */
[----:B------:R-:W-:Y:S01]  /*0030*/  ULDC.64 UR4, c[0x0][0x208] ;  /* 0x0000820000047ab9 */ /* 0x000fe20000000a00 */
[----:B------:R-:W3:Y:S06]  /*0040*/  S2R R3, SR_CTAID.X ;  /* 0x0000000000037919 */ /* 0x000eec0000002500 */
[----:B------:R-:W4:Y:S08]  /*0050*/  LDC.64 R34, c[0x0][0x218] ;  /* 0x00008600ff227b82 */ /* 0x000f300000000a00 */
[----:B------:R-:W5:Y:S01]  /*0060*/  LDC.64 R36, c[0x0][0x220] ;  /* 0x00008800ff247b82 */ /* 0x000f620000000a00 */
[----:B-1----:R-:W-:-:S04]  /*0070*/  SHF.L.U32 R0, R0, 0x2, RZ ;  /* 0x0000000200007819 */ /* 0x002fc800000006ff */
[----:B------:R-:W-:-:S04]  /*0080*/  LOP3.LUT R0, R0, 0x1fc, RZ, 0xc0, !PT ;  /* 0x000001fc00007812 */ /* 0x000fc800078ec0ff */
[----:B---3--:R-:W-:-:S05]  /*0090*/  LEA R0, R3, R0, 0xa ;  /* 0x0000000003007211 */ /* 0x008fca00078e50ff */
[----:B--2---:R-:W-:-:S04]  /*00a0*/  IMAD.WIDE R30, R0, 0x4, R30 ;  /* 0x00000004001e7825 */ /* 0x004fc800078e021e */
[C---:B----4-:R-:W-:Y:S01]  /*00b0*/  IMAD.WIDE R34, R0.reuse, 0x4, R34 ;  /* 0x0000000400227825 */ /* 0x050fe200078e0222 */
[----:B------:R-:W2:Y:S04]  /*00c0*/  LDG.E.128 R4, desc[UR4][R30.64] ;  /* 0x000000041e047981 */ /* 0x000ea8000c1e1d00 */
[----:B------:R-:W2:Y:S04]  /*00d0*/  LDG.E.128 R8, desc[UR4][R34.64] ;  /* 0x0000000422087981 */ /* 0x000ea8000c1e1d00 */
[----:B------:R1:W3:Y:S04]  /*00e0*/  LDG.E.128 R12, desc[UR4][R30.64+0x800] ;  /* 0x000800041e0c7981 */ /* 0x0002e8000c1e1d00 */
[----:B------:R4:W3:Y:S01]  /*00f0*/  LDG.E.128 R16, desc[UR4][R34.64+0x800] ;  /* 0x0008000422107981 */ /* 0x0008e2000c1e1d00 */
[----:B-----5:R-:W-:-:S05]  /*0100*/  IMAD.WIDE R36, R0, 0x4, R36 ;  /* 0x0000000400247825 */ /* 0x020fca00078e0224 */
[----:B------:R-:W5:Y:S01]  /*0110*/  LDG.E.128 R20, desc[UR4][R36.64] ;  /* 0x0000000424147981 */ /* 0x000f62000c1e1d00 */
[----:B-1----:R-:W1:Y:S03]  /*0120*/  LDC.64 R30, c[0x0][0x230] ;  /* 0x00008c00ff1e7b82 */ /* 0x002e660000000a00 */
[----:B------:R-:W5:Y:S01]  /*0130*/  LDG.E.128 R24, desc[UR4][R36.64+0x800] ;  /* 0x0008000424187981 */ /* 0x000f62000c1e1d00 */
[----:B------:R-:W-:Y:S01]  /*0140*/  IMAD.HI R3, R0, 0x66666667, RZ ;  /* 0x6666666700037827 */ /* 0x000fe200078e02ff */
[----:B------:R-:W-:-:S03]  /*0150*/  IADD3 R2, R0, 0x200, RZ ;  /* 0x0000020000027810 */ /* 0x000fc60007ffe0ff */
[----:B----4-:R-:W4:Y:S01]  /*0160*/  LDC.64 R34, c[0x0][0x228] ;  /* 0x00008a00ff227b82 */ /* 0x010f220000000a00 */
[----:B--2---:R-:W-:Y:S01]  /*0170*/  FADD R29, R4, R8 ;  /* 0x00000008041d7221 */ /* 0x004fe20000000000 */
[----:B------:R-:W-:Y:S01]  /*0180*/  FADD R8, R5, R9 ;  /* 0x0000000905087221 */ /* 0x000fe20000000000 */
[----:B------:R-:W-:Y:S01]  /*0190*/  SHF.R.U32.HI R4, RZ, 0x1f, R3 ;  /* 0x0000001fff047819 */ /* 0x000fe20000011603 */
[----:B------:R-:W-:-:S04]  /*01a0*/  IMAD.HI R5, R2, 0x66666667, RZ ;  /* 0x6666666702057827 */ /* 0x000fc800078e02ff */
[----:B------:R-:W-:Y:S01]  /*01b0*/  FADD R33, R6, R10 ;  /* 0x0000000a06217221 */ /* 0x000fe20000000000 */
[----:B------:R-:W-:Y:S01]  /*01c0*/  FADD R10, R7, R11 ;  /* 0x0000000b070a7221 */ /* 0x000fe20000000000 */
[----:B------:R-:W-:Y:S02]  /*01d0*/  LEA.HI.SX32 R3, R3, R4, 0x19 ;  /* 0x0000000403037211 */ /* 0x000fe400078fcaff */
[----:B------:R-:W-:Y:S01]  /*01e0*/  SHF.R.U32.HI R4, RZ, 0x1f, R5 ;  /* 0x0000001fff047819 */ /* 0x000fe20000011605 */
[----:B---3--:R-:W-:Y:S01]  /*01f0*/  FADD R9, R12, R16 ;  /* 0x000000100c097221 */ /* 0x008fe20000000000 */
[----:B------:R-:W-:Y:S01]  /*0200*/  FADD R12, R13, R17 ;  /* 0x000000110d0c7221 */ /* 0x000fe20000000000 */
[----:B------:R-:W-:Y:S01]  /*0210*/  IMAD R3, R3, -0x140, R0 ;  /* 0xfffffec003037824 */ /* 0x000fe200078e0200 */
[----:B------:R-:W-:Y:S01]  /*0220*/  LEA.HI.SX32 R5, R5, R4, 0x19 ;  /* 0x0000000405057211 */ /* 0x000fe200078fcaff */
[----:B------:R-:W-:Y:S01]  /*0230*/  FADD R13, R14, R18 ;  /* 0x000000120e0d7221 */ /* 0x000fe20000000000 */
[----:B------:R-:W-:-:S03]  /*0240*/  FADD R14, R15, R19 ;  /* 0x000000130f0e7221 */ /* 0x000fc60000000000 */
[----:B------:R-:W-:Y:S02]  /*0250*/  IMAD R2, R5, -0x140, R2 ;  /* 0xfffffec005027824 */ /* 0x000fe400078e0202 */
[----:B-1----:R-:W-:-:S06]  /*0260*/  IMAD.WIDE R4, R3, 0x4, R30 ;  /* 0x0000000403047825 */ /* 0x002fcc00078e021e */
[----:B------:R-:W2:Y:S01]  /*0270*/  LDG.E.EL.128 R4, desc[UR4][R4.64] ;  /* 0x0000000404047981 */ /* 0x000ea2000c2e1d00 */
[----:B----4-:R-:W-:-:S04]  /*0280*/  IMAD.WIDE R16, R3, 0x4, R34 ;  /* 0x0000000403107825 */ /* 0x010fc800078e0222 */
[----:B-----5:R-:W-:Y:S01]  /*0290*/  FADD R11, R22, R33 ;  /* 0x00000021160b7221 */ /* 0x020fe20000000000 */
[----:B------:R-:W-:Y:S01]  /*02a0*/  FADD R22, R21, R8 ;  /* 0x0000000815167221 */ /* 0x000fe20000000000 */
[----:B------:R-:W-:Y:S01]  /*02b0*/  FADD R8, R27, R14 ;  /* 0x0000000e1b087221 */ /* 0x000fe20000000000 */
[----:B------:R-:W-:Y:S01]  /*02c0*/  FADD R29, R20, R29 ;  /* 0x0000001d141d7221 */ /* 0x000fe20000000000 */
[----:B------:R-:W-:Y:S01]  /*02d0*/  FADD R10, R23, R10 ;  /* 0x0000000a170a7221 */ /* 0x000fe20000000000 */
[----:B------:R-:W3:Y:S01]  /*02e0*/  LDG.E.EL.128 R16, desc[UR4][R16.64] ;  /* 0x0000000410107981 */ /* 0x000ee2000c2e1d00 */
[----:B------:R-:W-:-:S04]  /*02f0*/  IMAD.WIDE R14, R2, 0x4, R34 ;  /* 0x00000004020e7825 */ /* 0x000fc800078e0222 */
[----:B------:R-:W-:Y:S01]  /*0300*/  FADD R21, R26, R13 ;  /* 0x0000000d1a157221 */ /* 0x000fe20000000000 */
[----:B------:R-:W-:Y:S01]  /*0310*/  FADD R20, R25, R12 ;  /* 0x0000000c19147221 */ /* 0x000fe20000000000 */
[----:B------:R-:W-:Y:S01]  /*0320*/  HFMA2.MMA R32, -RZ, RZ, 1.625, 0 ;  /* 0x3e800000ff207435 */ /* 0x000fe200000001ff */
[----:B------:R-:W1:Y:S01]  /*0330*/  LDC.64 R26, c[0x0][0x238] ;  /* 0x00008e00ff1a7b82 */ /* 0x000e620000000a00 */
[----:B------:R-:W4:Y:S01]  /*0340*/  LDG.E.EL.128 R12, desc[UR4][R14.64] ;  /* 0x000000040e0c7981 */ /* 0x000f22000c2e1d00 */
[----:B------:R-:W-:Y:S01]  /*0350*/  FADD R9, R24, R9 ;  /* 0x0000000918097221 */ /* 0x000fe20000000000 */
[----:B--2---:R-:W-:Y:S01]  /*0360*/  FADD R25, R4, 9.9999997473787516356e-06 ;  /* 0x3727c5ac04197421 */ /* 0x004fe20000000000 */
[----:B------:R-:W-:Y:S01]  /*0370*/  FADD R6, R6, 9.9999997473787516356e-06 ;  /* 0x3727c5ac06067421 */ /* 0x000fe20000000000 */
[----:B------:R-:W-:Y:S01]  /*0380*/  FADD R7, R7, 9.9999997473787516356e-06 ;  /* 0x3727c5ac07077421 */ /* 0x000fe20000000000 */
[----:B------:R-:W-:Y:S02]  /*0390*/  FADD R23, R5, 9.9999997473787516356e-06 ;  /* 0x3727c5ac05177421 */ /* 0x000fe40000000000 */
[----:B------:R-:W2:Y:S01]  /*03a0*/  MUFU.SQRT R5, R6 ;  /* 0x0000000600057308 */ /* 0x000ea20000002000 */
[----:B---3--:R-:W-:Y:S01]  /*03b0*/  FADD R16, -R16, R29 ;  /* 0x0000001d10107221 */ /* 0x008fe20000000100 */
[----:B------:R-:W-:Y:S01]  /*03c0*/  FADD R18, -R18, R11 ;  /* 0x0000000b12127221 */ /* 0x000fe20000000100 */
[----:B------:R-:W3:Y:S01]  /*03d0*/  LDC.64 R28, c[0x0][0x240] ;  /* 0x00009000ff1c7b82 */ /* 0x000ee20000000a00 */
[----:B------:R-:W-:Y:S01]  /*03e0*/  FADD R19, -R19, R10 ;  /* 0x0000000a13137221 */ /* 0x000fe20000000100 */
[----:B------:R-:W-:-:S04]  /*03f0*/  IMAD.WIDE R30, R2, 0x4, R30 ;  /* 0x00000004021e7825 */ /* 0x000fc800078e021e */
[----:B------:R-:W-:Y:S01]  /*0400*/  FADD R17, -R17, R22 ;  /* 0x0000001611117221 */ /* 0x000fe20000000100 */
[----:B------:R-:W5:Y:S01]  /*0410*/  MUFU.SQRT R25, R25 ;  /* 0x0000001900197308 */ /* 0x000f620000002000 */
[----:B----4-:R-:W-:Y:S01]  /*0420*/  FADD R14, -R14, R21 ;  /* 0x000000150e0e7221 */ /* 0x010fe20000000100 */
[----:B------:R-:W-:Y:S01]  /*0430*/  FADD R12, -R12, R9 ;  /* 0x000000090c0c7221 */ /* 0x000fe20000000100 */
[----:B------:R-:W-:Y:S01]  /*0440*/  FADD R15, -R15, R8 ;  /* 0x000000080f0f7221 */ /* 0x000fe20000000100 */
[----:B------:R-:W-:Y:S01]  /*0450*/  FADD R13, -R13, R20 ;  /* 0x000000140d0d7221 */ /* 0x000fe20000000100 */
[----:B--2---:R-:W-:-:S03]  /*0460*/  FSETP.GT.AND P3, PT, R5, 8.50705917302346158658e+37, PT ;  /* 0x7e8000000500780b */ /* 0x004fc60003f64000 */
[----:B------:R-:W2:Y:S01]  /*0470*/  MUFU.SQRT R4, R7 ;  /* 0x0000000700047308 */ /* 0x000ea20000002000 */
[----:B------:R-:W-:Y:S02]  /*0480*/  FSETP.GEU.AND P0, PT, R5, 1.175494350822287508e-38, PT ;  /* 0x008000000500780b */ /* 0x000fe40003f0e000 */
[----:B-----5:R-:W-:-:S05]  /*0490*/  FSETP.GT.AND P6, PT, R25, 8.50705917302346158658e+37, PT ;  /* 0x7e8000001900780b */ /* 0x020fca0003fc4000 */
[----:B------:R-:W4:Y:S01]  /*04a0*/  MUFU.SQRT R23, R23 ;  /* 0x0000001700177308 */ /* 0x000f220000002000 */
[----:B------:R-:W-:Y:S02]  /*04b0*/  FSETP.GEU.AND P5, PT, R25, 1.175494350822287508e-38, PT ;  /* 0x008000001900780b */ /* 0x000fe40003fae000 */
[----:B------:R-:W-:Y:S01]  /*04c0*/  FSEL R6, R32, 1, P6 ;  /* 0x3f80000020067808 */ /* 0x000fe20003000000 */
[----:B------:R-:W-:Y:S01]  /*04d0*/  @P3 FMUL R5, R5, 0.25 ;  /* 0x3e80000005053820 */ /* 0x000fe20000400000 */
[----:B---3--:R-:W-:Y:S01]  /*04e0*/  IMAD.WIDE R8, R3, 0x4, R28 ;  /* 0x0000000403087825 */ /* 0x008fe200078e021c */
[----:B--2---:R-:W-:-:S03]  /*04f0*/  FSETP.GT.AND P2, PT, R4, 8.50705917302346158658e+37, PT ;  /* 0x7e8000000400780b */ /* 0x004fc60003f44000 */
[----:B------:R-:W-:Y:S01]  /*0500*/  @!P0 FMUL R5, R5, 16777216 ;  /* 0x4b80000005058820 */ /* 0x000fe20000400000 */
[----:B------:R-:W-:Y:S01]  /*0510*/  FSEL R7, R32, 1, P2 ;  /* 0x3f80000020077808 */ /* 0x000fe20001000000 */
[----:B------:R-:W-:Y:S01]  /*0520*/  @P6 FMUL R25, R25, 0.25 ;  /* 0x3e80000019196820 */ /* 0x000fe20000400000 */
[----:B------:R-:W-:-:S03]  /*0530*/  FSETP.GEU.AND P6, PT, R4, 1.175494350822287508e-38, PT ;  /* 0x008000000400780b */ /* 0x000fc60003fce000 */
[----:B------:R-:W-:Y:S01]  /*0540*/  MUFU.RCP R5, R5 ;  /* 0x0000000500057308 */ /* 0x000fe20000001000 */
[----:B------:R-:W-:Y:S01]  /*0550*/  @!P5 FMUL R6, R6, 16777216 ;  /* 0x4b8000000606d820 */ /* 0x000fe20000400000 */
[----:B------:R-:W-:Y:S01]  /*0560*/  @!P5 FMUL R25, R25, 16777216 ;  /* 0x4b8000001919d820 */ /* 0x000fe20000400000 */
[----:B------:R-:W2:Y:S01]  /*0570*/  LDG.E.EL.128 R8, desc[UR4][R8.64] ;  /* 0x0000000408087981 */ /* 0x000ea2000c2e1d00 */
[C---:B----4-:R-:W-:Y:S01]  /*0580*/  FSETP.GT.AND P4, PT, R23.reuse, 8.50705917302346158658e+37, PT ;  /* 0x7e8000001700780b */ /* 0x050fe20003f84000 */
[----:B------:R-:W-:Y:S01]  /*0590*/  @P2 FMUL R4, R4, 0.25 ;  /* 0x3e80000004042820 */ /* 0x000fe20000400000 */
[----:B------:R-:W-:Y:S02]  /*05a0*/  FSETP.GEU.AND P1, PT, R23, 1.175494350822287508e-38, PT ;  /* 0x008000001700780b */ /* 0x000fe40003f2e000 */
[----:B------:R-:W3:Y:S01]  /*05b0*/  MUFU.RCP R25, R25 ;  /* 0x0000001900197308 */ /* 0x000ee20000001000 */
[----:B------:R-:W-:Y:S01]  /*05c0*/  FSEL R20, R32, 1, P4 ;  /* 0x3f80000020147808 */ /* 0x000fe20002000000 */
[----:B------:R-:W-:Y:S01]  /*05d0*/  @!P6 FMUL R4, R4, 16777216 ;  /* 0x4b8000000404e820 */ /* 0x000fe20000400000 */
[----:B------:R-:W-:-:S05]  /*05e0*/  @!P6 FMUL R7, R7, 16777216 ;  /* 0x4b8000000707e820 */ /* 0x000fca0000400000 */
[----:B------:R-:W4:Y:S01]  /*05f0*/  MUFU.RCP R34, R4 ;  /* 0x0000000400227308 */ /* 0x000f220000001000 */
[----:B------:R-:W-:Y:S02]  /*0600*/  @P4 FMUL R23, R23, 0.25 ;  /* 0x3e80000017174820 */ /* 0x000fe40000400000 */
[----:B------:R-:W-:Y:S02]  /*0610*/  @!P1 FMUL R20, R20, 16777216 ;  /* 0x4b80000014149820 */ /* 0x000fe40000400000 */
[----:B------:R-:W-:Y:S01]  /*0620*/  @!P1 FMUL R23, R23, 16777216 ;  /* 0x4b80000017179820 */ /* 0x000fe20000400000 */
[----:B---3--:R-:W-:Y:S01]  /*0630*/  FMUL R25, R25, R6 ;  /* 0x0000000619197220 */ /* 0x008fe20000400000 */
[----:B------:R-:W-:-:S04]  /*0640*/  FSEL R6, R32, 1, P3 ;  /* 0x3f80000020067808 */ /* 0x000fc80001800000 */
[----:B------:R-:W3:Y:S01]  /*0650*/  MUFU.RCP R23, R23 ;  /* 0x0000001700177308 */ /* 0x000ee20000001000 */
[----:B------:R-:W-:Y:S01]  /*0660*/  @!P0 FMUL R6, R6, 16777216 ;  /* 0x4b80000006068820 */ /* 0x000fe20000400000 */
[----:B----4-:R-:W-:-:S03]  /*0670*/  FMUL R34, R34, R7 ;  /* 0x0000000722227220 */ /* 0x010fc60000400000 */
[----:B------:R-:W-:Y:S01]  /*0680*/  FMUL R21, R5, R6 ;  /* 0x0000000605157220 */ /* 0x000fe20000400000 */
[----:B-1----:R-:W-:-:S06]  /*0690*/  IMAD.WIDE R6, R3, 0x4, R26 ;  /* 0x0000000403067825 */ /* 0x002fcc00078e021a */
[----:B------:R-:W2:Y:S01]  /*06a0*/  LDG.E.EL.128 R4, desc[UR4][R6.64] ;  /* 0x0000000406047981 */ /* 0x000ea2000c2e1d00 */
[----:B---3--:R-:W-:Y:S01]  /*06b0*/  FMUL R20, R23, R20 ;  /* 0x0000001417147220 */ /* 0x008fe20000400000 */
[----:B------:R-:W-:-:S04]  /*06c0*/  IMAD.WIDE R22, R2, 0x4, R26 ;  /* 0x0000000402167825 */ /* 0x000fc800078e021a */
[----:B------:R-:W-:Y:S02]  /*06d0*/  IMAD.WIDE R26, R2, 0x4, R28 ;  /* 0x00000004021a7825 */ /* 0x000fe400078e021c */
[----:B------:R-:W3:Y:S02]  /*06e0*/  LDG.E.EL.128 R28, desc[UR4][R30.64] ;  /* 0x000000041e1c7981 */ /* 0x000ee4000c2e1d00 */
[----:B------:R-:W-:Y:S01]  /*06f0*/  FMUL R25, R25, R16 ;  /* 0x0000001019197220 */ /* 0x000fe20000400000 */
[----:B------:R-:W-:Y:S01]  /*0700*/  FMUL R20, R20, R17 ;  /* 0x0000001114147220 */ /* 0x000fe20000400000 */
[----:B------:R-:W-:Y:S01]  /*0710*/  FMUL R21, R21, R18 ;  /* 0x0000001215157220 */ /* 0x000fe20000400000 */
[----:B------:R-:W-:Y:S01]  /*0720*/  FMUL R34, R34, R19 ;  /* 0x0000001322227220 */ /* 0x000fe20000400000 */
[----:B--2---:R-:W-:Y:S01]  /*0730*/  FFMA R4, R4, R25, R8 ;  /* 0x0000001904047223 */ /* 0x004fe20000000008 */
[----:B------:R-:W-:Y:S01]  /*0740*/  FFMA R5, R5, R20, R9 ;  /* 0x0000001405057223 */ /* 0x000fe20000000009 */
[----:B------:R-:W-:Y:S01]  /*0750*/  FFMA R6, R6, R21, R10 ;  /* 0x0000001506067223 */ /* 0x000fe2000000000a */
[----:B------:R-:W2:Y:S04]  /*0760*/  LDG.E.EL.128 R24, desc[UR4][R26.64] ;  /* 0x000000041a187981 */ /* 0x000ea8000c2e1d00 */
[----:B------:R-:W2:Y:S01]  /*0770*/  LDG.E.EL.128 R20, desc[UR4][R22.64] ;  /* 0x0000000416147981 */ /* 0x000ea2000c2e1d00 */
[----:B---3--:R-:W-:-:S04]  /*0780*/  FADD R28, R28, 9.9999997473787516356e-06 ;  /* 0x3727c5ac1c1c7421 */ /* 0x008fc80000000000 */
[----:B------:R-:W1:Y:S01]  /*0790*/  MUFU.SQRT R2, R28 ;  /* 0x0000001c00027308 */ /* 0x000e620000002000 */
[----:B------:R-:W-:-:S07]  /*07a0*/  FADD R29, R29, 9.9999997473787516356e-06 ;  /* 0x3727c5ac1d1d7421 */ /* 0x000fce0000000000 */
[----:B------:R-:W3:Y:S01]  /*07b0*/  MUFU.SQRT R9, R29 ;  /* 0x0000001d00097308 */ /* 0x000ee20000002000 */
[C---:B-1----:R-:W-:Y:S02]  /*07c0*/  FSETP.GT.AND P0, PT, R2.reuse, 8.50705917302346158658e+37, PT ;  /* 0x7e8000000200780b */ /* 0x042fe40003f04000 */
[----:B------:R-:W-:Y:S01]  /*07d0*/  FSETP.GEU.AND P1, PT, R2, 1.175494350822287508e-38, PT ;  /* 0x008000000200780b */ /* 0x000fe20003f2e000 */
[----:B------:R-:W-:Y:S01]  /*07e0*/  FADD R30, R30, 9.9999997473787516356e-06 ;  /* 0x3727c5ac1e1e7421 */ /* 0x000fe20000000000 */
[----:B------:R-:W-:Y:S01]  /*07f0*/  FSEL R8, R32, 1, P0 ;  /* 0x3f80000020087808 */ /* 0x000fe20000000000 */
[----:B------:R-:W-:-:S08]  /*0800*/  FADD R31, R31, 9.9999997473787516356e-06 ;  /* 0x3727c5ac1f1f7421 */ /* 0x000fd00000000000 */
[----:B------:R-:W-:-:S04]  /*0810*/  @P0 FMUL R2, R2, 0.25 ;  /* 0x3e80000002020820 */ /* 0x000fc80000400000 */
[----:B------:R-:W-:Y:S01]  /*0820*/  @!P1 FMUL R2, R2, 16777216 ;  /* 0x4b80000002029820 */ /* 0x000fe20000400000 */
[----:B---3--:R-:W-:-:S03]  /*0830*/  FSETP.GT.AND P0, PT, R9, 8.50705917302346158658e+37, PT ;  /* 0x7e8000000900780b */ /* 0x008fc60003f04000 */
[----:B------:R-:W-:Y:S01]  /*0840*/  MUFU.RCP R3, R2 ;  /* 0x0000000200037308 */ /* 0x000fe20000001000 */
[----:B------:R-:W-:Y:S01]  /*0850*/  @!P1 FMUL R8, R8, 16777216 ;  /* 0x4b80000008089820 */ /* 0x000fe20000400000 */
[----:B------:R-:W-:-:S06]  /*0860*/  FSETP.GEU.AND P1, PT, R9, 1.175494350822287508e-38, PT ;  /* 0x008000000900780b */ /* 0x000fcc0003f2e000 */
[----:B------:R-:W1:Y:S08]  /*0870*/  MUFU.SQRT R2, R30 ;  /* 0x0000001e00027308 */ /* 0x000e700000002000 */
[----:B------:R-:W3:Y:S01]  /*0880*/  MUFU.SQRT R10, R31 ;  /* 0x0000001f000a7308 */ /* 0x000ee20000002000 */
[----:B------:R-:W-:Y:S01]  /*0890*/  FFMA R7, R7, R34, R11 ;  /* 0x0000002207077223 */ /* 0x000fe2000000000b */
[----:B------:R-:W-:Y:S01]  /*08a0*/  FSEL R11, R32, 1, P0 ;  /* 0x3f800000200b7808 */ /* 0x000fe20000000000 */
[----:B------:R-:W-:Y:S01]  /*08b0*/  @P0 FMUL R9, R9, 0.25 ;  /* 0x3e80000009090820 */ /* 0x000fe20000400000 */
[----:B-1----:R-:W-:-:S03]  /*08c0*/  FSETP.GT.AND P0, PT, R2, 8.50705917302346158658e+37, PT ;  /* 0x7e8000000200780b */ /* 0x002fc60003f04000 */
[----:B------:R-:W-:Y:S01]  /*08d0*/  @!P1 FMUL R9, R9, 16777216 ;  /* 0x4b80000009099820 */ /* 0x000fe20000400000 */
[----:B------:R-:W-:Y:S01]  /*08e0*/  @!P1 FMUL R11, R11, 16777216 ;  /* 0x4b8000000b0b9820 */ /* 0x000fe20000400000 */
[----:B------:R-:W-:Y:S02]  /*08f0*/  FSETP.GEU.AND P2, PT, R2, 1.175494350822287508e-38, PT ;  /* 0x008000000200780b */ /* 0x000fe40003f4e000 */
[C---:B---3--:R-:W-:Y:S02]  /*0900*/  FSETP.GT.AND P1, PT, R10.reuse, 8.50705917302346158658e+37, PT ;  /* 0x7e8000000a00780b */ /* 0x048fe40003f24000 */
[----:B------:R-:W-:Y:S01]  /*0910*/  FSETP.GEU.AND P3, PT, R10, 1.175494350822287508e-38, PT ;  /* 0x008000000a00780b */ /* 0x000fe20003f6e000 */
[----:B------:R-:W-:Y:S02]  /*0920*/  FMUL R3, R3, R8 ;  /* 0x0000000803037220 */ /* 0x000fe40000400000 */
[----:B------:R-:W1:Y:S01]  /*0930*/  MUFU.RCP R8, R9 ;  /* 0x0000000900087308 */ /* 0x000e620000001000 */
[----:B------:R-:W-:Y:S01]  /*0940*/  @P0 FMUL R2, R2, 0.25 ;  /* 0x3e80000002020820 */ /* 0x000fe20000400000 */
[----:B------:R-:W-:-:S04]  /*0950*/  FMUL R3, R3, R12 ;  /* 0x0000000c03037220 */ /* 0x000fc80000400000 */
[----:B------:R-:W-:Y:S02]  /*0960*/  @!P2 FMUL R2, R2, 16777216 ;  /* 0x4b8000000202a820 */ /* 0x000fe40000400000 */
[----:B------:R-:W-:-:S04]  /*0970*/  @P1 FMUL R10, R10, 0.25 ;  /* 0x3e8000000a0a1820 */ /* 0x000fc80000400000 */
[----:B------:R-:W-:Y:S01]  /*0980*/  @!P3 FMUL R10, R10, 16777216 ;  /* 0x4b8000000a0ab820 */ /* 0x000fe20000400000 */
[----:B------:R-:W3:Y:S01]  /*0990*/  MUFU.RCP R2, R2 ;  /* 0x0000000200027308 */ /* 0x000ee20000001000 */
[----:B-1----:R-:W-:Y:S01]  /*09a0*/  FMUL R8, R8, R11 ;  /* 0x0000000b08087220 */ /* 0x002fe20000400000 */
[C---:B------:R-:W-:Y:S02]  /*09b0*/  FSEL R11, R32.reuse, 1, P0 ;  /* 0x3f800000200b7808 */ /* 0x040fe40000000000 */
[----:B------:R-:W-:-:S03]  /*09c0*/  FSEL R32, R32, 1, P1 ;  /* 0x3f80000020207808 */ /* 0x000fc60000800000 */
[----:B------:R-:W-:Y:S02]  /*09d0*/  @!P2 FMUL R11, R11, 16777216 ;  /* 0x4b8000000b0ba820 */ /* 0x000fe40000400000 */
[----:B------:R-:W-:Y:S02]  /*09e0*/  @!P3 FMUL R32, R32, 16777216 ;  /* 0x4b8000002020b820 */ /* 0x000fe40000400000 */
[----:B---3--:R-:W-:-:S04]  /*09f0*/  FMUL R11, R2, R11 ;  /* 0x0000000b020b7220 */ /* 0x008fc80000400000 */
[----:B------:R-:W-:Y:S01]  /*0a00*/  FMUL R11, R11, R14 ;  /* 0x0000000e0b0b7220 */ /* 0x000fe20000400000 */
[C---:B------:R-:W-:Y:S02]  /*0a10*/  FSETP.GEU.AND P6, PT, R7.reuse, RZ, PT ;  /* 0x000000ff0700720b */ /* 0x040fe40003fce000 */
[----:B------:R-:W-:Y:S02]  /*0a20*/  FSETP.GEU.AND P0, PT, R6, RZ, PT ;  /* 0x000000ff0600720b */ /* 0x000fe40003f0e000 */
[----:B------:R-:W-:Y:S02]  /*0a30*/  SEL R7, R7, RZ, P6 ;  /* 0x000000ff07077207 */ /* 0x000fe40003000000 */
[----:B------:R-:W-:Y:S02]  /*0a40*/  FSETP.GEU.AND P1, PT, R5, RZ, PT ;  /* 0x000000ff0500720b */ /* 0x000fe40003f2e000 */
[----:B------:R-:W-:Y:S02]  /*0a50*/  FSETP.GEU.AND P2, PT, R4, RZ, PT ;  /* 0x000000ff0400720b */ /* 0x000fe40003f4e000 */
[----:B------:R-:W-:-:S02]  /*0a60*/  SEL R6, R6, RZ, P0 ;  /* 0x000000ff06067207 */ /* 0x000fc40000000000 */
[----:B------:R-:W-:Y:S02]  /*0a70*/  SEL R5, R5, RZ, P1 ;  /* 0x000000ff05057207 */ /* 0x000fe40000800000 */
[----:B------:R-:W-:Y:S01]  /*0a80*/  SEL R4, R4, RZ, P2 ;  /* 0x000000ff04047207 */ /* 0x000fe20001000000 */
[----:B--2---:R-:W-:Y:S02]  /*0a90*/  FFMA R20, R20, R3, R24 ;  /* 0x0000000314147223 */ /* 0x004fe40000000018 */
[----:B------:R-:W1:Y:S01]  /*0aa0*/  MUFU.RCP R3, R10 ;  /* 0x0000000a00037308 */ /* 0x000e620000001000 */
[----:B------:R-:W-:Y:S02]  /*0ab0*/  FMUL R24, R8, R13 ;  /* 0x0000000d08187220 */ /* 0x000fe40000400000 */
[----:B------:R-:W2:Y:S01]  /*0ac0*/  LDC.64 R8, c[0x0][0x248] ;  /* 0x00009200ff087b82 */ /* 0x000ea20000000a00 */
[----:B-1----:R-:W-:-:S07]  /*0ad0*/  FMUL R32, R3, R32 ;  /* 0x0000002003207220 */ /* 0x002fce0000400000 */
[----:B------:R-:W1:Y:S01]  /*0ae0*/  LDC.64 R2, c[0x0][0x250] ;  /* 0x00009400ff027b82 */ /* 0x000e620000000a00 */
[----:B------:R-:W-:Y:S01]  /*0af0*/  FMUL R32, R32, R15 ;  /* 0x0000000f20207220 */ /* 0x000fe20000400000 */
[----:B------:R-:W-:Y:S01]  /*0b00*/  FFMA R21, R21, R24, R25 ;  /* 0x0000001815157223 */ /* 0x000fe20000000019 */
[----:B------:R-:W-:Y:S02]  /*0b10*/  FFMA R26, R22, R11, R26 ;  /* 0x0000000b161a7223 */ /* 0x000fe4000000001a */
[----:B------:R-:W-:Y:S01]  /*0b20*/  FFMA R27, R23, R32, R27 ;  /* 0x00000020171b7223 */ /* 0x000fe2000000001b */
[----:B------:R-:W-:Y:S02]  /*0b30*/  FSETP.GEU.AND P5, PT, R20, RZ, PT ;  /* 0x000000ff1400720b */ /* 0x000fe40003fae000 */
[----:B------:R-:W-:Y:S02]  /*0b40*/  FSETP.GEU.AND P3, PT, R26, RZ, PT ;  /* 0x000000ff1a00720b */ /* 0x000fe40003f6e000 */
[----:B------:R-:W-:-:S02]  /*0b50*/  FSETP.GEU.AND P4, PT, R21, RZ, PT ;  /* 0x000000ff1500720b */ /* 0x000fc40003f8e000 */
[----:B------:R-:W-:Y:S01]  /*0b60*/  FSETP.GEU.AND P6, PT, R27, RZ, PT ;  /* 0x000000ff1b00720b */ /* 0x000fe20003fce000 */
[----:B--2---:R-:W-:Y:S01]  /*0b70*/  IMAD.WIDE R22, R0, 0x4, R8 ;  /* 0x0000000400167825 */ /* 0x004fe200078e0208 */
[----:B------:R-:W-:Y:S02]  /*0b80*/  SEL R10, R26, RZ, P3 ;  /* 0x000000ff1a0a7207 */ /* 0x000fe40001800000 */
[----:B------:R-:W-:Y:S02]  /*0b90*/  SEL R9, R21, RZ, P4 ;  /* 0x000000ff15097207 */ /* 0x000fe40002000000 */
[----:B------:R-:W-:Y:S02]  /*0ba0*/  SEL R8, R20, RZ, P5 ;  /* 0x000000ff14087207 */ /* 0x000fe40002800000 */
[----:B------:R-:W-:Y:S01]  /*0bb0*/  SEL R11, R27, RZ, P6 ;  /* 0x000000ff1b0b7207 */ /* 0x000fe20003000000 */
[----:B-1----:R-:W-:Y:S01]  /*0bc0*/  IMAD.WIDE R2, R0, 0x4, R2 ;  /* 0x0000000400027825 */ /* 0x002fe200078e0202 */
[----:B------:R-:W-:Y:S04]  /*0bd0*/  STG.E.128 desc[UR4][R22.64], R4 ;  /* 0x0000000416007986 */ /* 0x000fe8000c101d04 */
[----:B------:R-:W-:Y:S04]  /*0be0*/  STG.E.128 desc[UR4][R22.64+0x800], R8 ;  /* 0x0008000816007986 */ /* 0x000fe8000c101d04 */
[----:B------:R-:W-:Y:S04]  /*0bf0*/  STG.E.128 desc[UR4][R2.64], R16 ;  /* 0x0000001002007986 */ /* 0x000fe8000c101d04 */
[----:B------:R-:W-:Y:S01]  /*0c00*/  STG.E.128 desc[UR4][R2.64+0x800], R12 ;  /* 0x0008000c02007986 */ /* 0x000fe2000c101d04 */
[----:B------:R-:W-:Y:S05]  /*0c10*/  EXIT ;  /* 0x000000000000794d */ /* 0x000fea0003800000 */
.L_x_0:
[----:B------:R-:W-:-:S00]  /*0c20*/  BRA `(.L_x_0) ;  /* 0xfffffffc00fc7947 */ /* 0x000fc0000383ffff */
[----:B------:R-:W-:-:S00]  /*0c30*/  NOP ;  /* 0x0000000000007918 */ /* 0x000fc00000000000 */
        /* <DEDUP_REMOVED lines=12> */
.L_x_1:


//--------------------- .nv.global.init           --------------------------
	.section	.nv.global.init,"aw",@progbits
.nv.global.init:
	.type		_$_str,@object
	.size		_$_str,(_$_str_$_2 - _$_str)
_$_str:
        /*0000*/ 	.byte	0x5f, 0x5f, 0x43, 0x55, 0x44, 0x41, 0x5f, 0x46, 0x54, 0x5a, 0x00
	.type		_$_str_$_2,@object
	.size		_$_str_$_2,(.L_1 - _$_str_$_2)
_$_str_$_2:
        /*000b*/ 	.byte	0x5f, 0x5f, 0x43, 0x55, 0x44, 0x41, 0x5f, 0x50, 0x52, 0x45, 0x43, 0x5f, 0x53, 0x51, 0x52, 0x54
        /*001b*/ 	.byte	0x00
.L_1:


//--------------------- .nv.constant0.triton_poi_fused__native_batch_norm_legit_no_training_add_native_batch_norm_backward_relu_16 --------------------------
	.section	.nv.constant0.triton_poi_fused__native_batch_norm_legit_no_training_add_native_batch_norm_backward_relu_16,"a",@progbits
	.sectionflags	@""
	.align	4
.nv.constant0.triton_poi_fused__native_batch_norm_legit_no_training_add_native_batch_norm_backward_relu_16:
	.zero		604
